//
// Generated by NVIDIA NVVM Compiler
//
// Compiler Build ID: CL-36424714
// Cuda compilation tools, release 13.0, V13.0.88
// Based on NVVM 20.0.0
//

.version 9.0
.target sm_100
.address_size 64

	// .globl	_Z9rk_kernelPKciS0_iPKmS2_mPiS3_

.visible .entry _Z9rk_kernelPKciS0_iPKmS2_mPiS3_(
	.param .u64 .ptr .align 1 _Z9rk_kernelPKciS0_iPKmS2_mPiS3__param_0,
	.param .u32 _Z9rk_kernelPKciS0_iPKmS2_mPiS3__param_1,
	.param .u64 .ptr .align 1 _Z9rk_kernelPKciS0_iPKmS2_mPiS3__param_2,
	.param .u32 _Z9rk_kernelPKciS0_iPKmS2_mPiS3__param_3,
	.param .u64 .ptr .align 1 _Z9rk_kernelPKciS0_iPKmS2_mPiS3__param_4,
	.param .u64 .ptr .align 1 _Z9rk_kernelPKciS0_iPKmS2_mPiS3__param_5,
	.param .u64 _Z9rk_kernelPKciS0_iPKmS2_mPiS3__param_6,
	.param .u64 .ptr .align 1 _Z9rk_kernelPKciS0_iPKmS2_mPiS3__param_7,
	.param .u64 .ptr .align 1 _Z9rk_kernelPKciS0_iPKmS2_mPiS3__param_8
)
{
	.reg .pred 	%p<6>;
	.reg .b16 	%rs<3>;
	.reg .b32 	%r<15>;
	.reg .b64 	%rd<40>;

	ld.param.u64 	%rd3, [_Z9rk_kernelPKciS0_iPKmS2_mPiS3__param_0];
	ld.param.u32 	%r5, [_Z9rk_kernelPKciS0_iPKmS2_mPiS3__param_1];
	ld.param.u64 	%rd4, [_Z9rk_kernelPKciS0_iPKmS2_mPiS3__param_2];
	ld.param.u32 	%r4, [_Z9rk_kernelPKciS0_iPKmS2_mPiS3__param_3];
	ld.param.u64 	%rd5, [_Z9rk_kernelPKciS0_iPKmS2_mPiS3__param_4];
	ld.param.u64 	%rd6, [_Z9rk_kernelPKciS0_iPKmS2_mPiS3__param_5];
	ld.param.u64 	%rd7, [_Z9rk_kernelPKciS0_iPKmS2_mPiS3__param_6];
	ld.param.u64 	%rd8, [_Z9rk_kernelPKciS0_iPKmS2_mPiS3__param_7];
	ld.param.u64 	%rd9, [_Z9rk_kernelPKciS0_iPKmS2_mPiS3__param_8];
	mov.u32 	%r6, %ctaid.x;
	mov.u32 	%r7, %ntid.x;
	mov.u32 	%r8, %tid.x;
	mad.lo.s32 	%r1, %r6, %r7, %r8;
	sub.s32 	%r9, %r5, %r4;
	setp.gt.s32 	%p1, %r1, %r9;
	@%p1 bra 	$L__BB0_7;
	cvta.to.global.u64 	%rd10, %rd5;
	cvta.to.global.u64 	%rd11, %rd6;
	add.s32 	%r10, %r4, %r1;
	mul.wide.s32 	%rd12, %r10, 8;
	add.s64 	%rd13, %rd10, %rd12;
	ld.global.u64 	%rd14, [%rd13];
	mul.wide.s32 	%rd15, %r1, 8;
	add.s64 	%rd16, %rd10, %rd15;
	ld.global.u64 	%rd17, [%rd16];
	mul.wide.s32 	%rd18, %r4, 8;
	add.s64 	%rd19, %rd11, %rd18;
	ld.global.u64 	%rd20, [%rd19];
	mul.lo.s64 	%rd21, %rd20, %rd17;
	mul.hi.u64 	%rd22, %rd21, -8543223828751151131;
	shr.u64 	%rd23, %rd22, 29;
	mul.lo.s64 	%rd24, %rd23, 1000000007;
	sub.s64 	%rd25, %rd24, %rd21;
	add.s64 	%rd26, %rd14, %rd25;
	add.s64 	%rd27, %rd26, 1000000007;
	mul.hi.u64 	%rd28, %rd27, -8543223828751151131;
	shr.u64 	%rd29, %rd28, 29;
	mul.lo.s64 	%rd30, %rd29, 1000000007;
	sub.s64 	%rd31, %rd27, %rd30;
	setp.ne.s64 	%p2, %rd31, %rd7;
	@%p2 bra 	$L__BB0_7;
	setp.lt.s32 	%p3, %r4, 1;
	@%p3 bra 	$L__BB0_6;
	cvta.to.global.u64 	%rd1, %rd3;
	cvta.to.global.u64 	%rd2, %rd4;
	mov.b32 	%r14, 0;
	bra.uni 	$L__BB0_5;
$L__BB0_4:
	add.s32 	%r14, %r14, 1;
	setp.eq.s32 	%p5, %r14, %r4;
	@%p5 bra 	$L__BB0_6;
$L__BB0_5:
	add.s32 	%r12, %r14, %r1;
	cvt.s64.s32 	%rd32, %r12;
	add.s64 	%rd33, %rd1, %rd32;
	ld.global.u8 	%rs1, [%rd33];
	cvt.u64.u32 	%rd34, %r14;
	add.s64 	%rd35, %rd2, %rd34;
	ld.global.u8 	%rs2, [%rd35];
	setp.eq.s16 	%p4, %rs1, %rs2;
	@%p4 bra 	$L__BB0_4;
	bra.uni 	$L__BB0_7;
$L__BB0_6:
	cvta.to.global.u64 	%rd36, %rd9;
	atom.global.add.u32 	%r13, [%rd36], 1;
	cvta.to.global.u64 	%rd37, %rd8;
	mul.wide.s32 	%rd38, %r13, 4;
	add.s64 	%rd39, %rd37, %rd38;
	st.global.u32 	[%rd39], %r1;
$L__BB0_7:
	ret;

}


// ===== COMPILED SASS (sm_100) =====

	.target	sm_100

	.elftype	@"ET_EXEC"


//--------------------- .note.nv.tkinfo           --------------------------
	.section	.note.nv.tkinfo,"",@"SHT_NOTE"
	.sectionflags	@"SHF_NOTE_NV_TKINFO"
	.tkinfo
        /*0018*/ 	.word	0x00000002
        /*0030*/ 	.string	""
        /*0030*/ 	.string	"ptxas"
        /*0030*/ 	.string	"Cuda compilation tools, release 13.0, V13.0.88"
        /*0030*/ 	.string	"Build cuda_13.0.r13.0/compiler.36424714_0"
        /*0030*/ 	.string	"-arch sm_100 -m 64 "



//--------------------- .note.nv.cuinfo           --------------------------
	.section	.note.nv.cuinfo,"",@"SHT_NOTE"
	.sectionflags	@"SHF_NOTE_NV_CUINFO"
        /*0018*/ 	.short	0x0002
        /*001a*/ 	.short	0x0064
        /*001c*/ 	.short	0x0082
	.zero		2


//--------------------- .nv.info                  --------------------------
	.section	.nv.info,"",@"SHT_CUDA_INFO"
	.align	4


	//----- nvinfo : EIATTR_REGCOUNT
	.align		4
        /*0000*/ 	.byte	0x04, 0x2f
        /*0002*/ 	.short	(.L_1 - .L_0)
	.align		4
.L_0:
        /*0004*/ 	.word	index@(_Z9rk_kernelPKciS0_iPKmS2_mPiS3_)
        /*0008*/ 	.word	0x00000010


	//----- nvinfo : EIATTR_FRAME_SIZE
	.align		4
.L_1:
        /*000c*/ 	.byte	0x04, 0x11
        /*000e*/ 	.short	(.L_3 - .L_2)
	.align		4
.L_2:
        /*0010*/ 	.word	index@(_Z9rk_kernelPKciS0_iPKmS2_mPiS3_)
        /*0014*/ 	.word	0x00000000


	//----- nvinfo : EIATTR_MIN_STACK_SIZE
	.align		4
.L_3:
        /*0018*/ 	.byte	0x04, 0x12
        /*001a*/ 	.short	(.L_5 - .L_4)
	.align		4
.L_4:
        /*001c*/ 	.word	index@(_Z9rk_kernelPKciS0_iPKmS2_mPiS3_)
        /*0020*/ 	.word	0x00000000
.L_5:


//--------------------- .nv.compat                --------------------------
	.section	.nv.compat,"",@"SHT_CUDA_COMPAT_INFO"
	.align	4
        /*0000*/ 	.byte	0x02, 0x09, 0x00, 0x00, 0x02, 0x02, 0x01, 0x00, 0x02, 0x05, 0x05, 0x00, 0x03, 0x07, 0x01, 0x01
        /*0010*/ 	.byte	0x02, 0x03, 0x00, 0x00, 0x02, 0x06, 0x01, 0x00, 0x04, 0x0b, 0x08, 0x00, 0x09, 0x00, 0x00, 0x00
        /*0020*/ 	.byte	0x00, 0x00, 0x00, 0x00


//--------------------- .nv.info._Z9rk_kernelPKciS0_iPKmS2_mPiS3_ --------------------------
	.section	.nv.info._Z9rk_kernelPKciS0_iPKmS2_mPiS3_,"",@"SHT_CUDA_INFO"
	.sectionflags	@""
	.align	4


	//----- nvinfo : EIATTR_CUDA_API_VERSION
	.align		4
        /*0000*/ 	.byte	0x04, 0x37
        /*0002*/ 	.short	(.L_7 - .L_6)
.L_6:
        /*0004*/ 	.word	0x00000082


	//----- nvinfo : EIATTR_KPARAM_INFO
	.align		4
.L_7:
        /*0008*/ 	.byte	0x04, 0x17
        /*000a*/ 	.short	(.L_9 - .L_8)
.L_8:
        /*000c*/ 	.word	0x00000000
        /*0010*/ 	.short	0x0008
        /*0012*/ 	.short	0x0040
        /*0014*/ 	.byte	0x00, 0xf5, 0x21, 0x00


	//----- nvinfo : EIATTR_KPARAM_INFO
	.align		4
.L_9:
        /*0018*/ 	.byte	0x04, 0x17
        /*001a*/ 	.short	(.L_11 - .L_10)
.L_10:
        /*001c*/ 	.word	0x00000000
        /*0020*/ 	.short	0x0007
        /*0022*/ 	.short	0x0038
        /*0024*/ 	.byte	0x00, 0xf5, 0x21, 0x00


	//----- nvinfo : EIATTR_KPARAM_INFO
	.align		4
.L_11:
        /*0028*/ 	.byte	0x04, 0x17
        /*002a*/ 	.short	(.L_13 - .L_12)
.L_12:
        /*002c*/ 	.word	0x00000000
        /*0030*/ 	.short	0x0006
        /*0032*/ 	.short	0x0030
        /*0034*/ 	.byte	0x00, 0xf0, 0x21, 0x00


	//----- nvinfo : EIATTR_KPARAM_INFO
	.align		4
.L_13:
        /*0038*/ 	.byte	0x04, 0x17
        /*003a*/ 	.short	(.L_15 - .L_14)
.L_14:
        /*003c*/ 	.word	0x00000000
        /*0040*/ 	.short	0x0005
        /*0042*/ 	.short	0x0028
        /*0044*/ 	.byte	0x00, 0xf5, 0x21, 0x00


	//----- nvinfo : EIATTR_KPARAM_INFO
	.align		4
.L_15:
        /*0048*/ 	.byte	0x04, 0x17
        /*004a*/ 	.short	(.L_17 - .L_16)
.L_16:
        /*004c*/ 	.word	0x00000000
        /*0050*/ 	.short	0x0004
        /*0052*/ 	.short	0x0020
        /*0054*/ 	.byte	0x00, 0xf5, 0x21, 0x00


	//----- nvinfo : EIATTR_KPARAM_INFO
	.align		4
.L_17:
        /*0058*/ 	.byte	0x04, 0x17
        /*005a*/ 	.short	(.L_19 - .L_18)
.L_18:
        /*005c*/ 	.word	0x00000000
        /*0060*/ 	.short	0x0003
        /*0062*/ 	.short	0x0018
        /*0064*/ 	.byte	0x00, 0xf0, 0x11, 0x00


	//----- nvinfo : EIATTR_KPARAM_INFO
	.align		4
.L_19:
        /*0068*/ 	.byte	0x04, 0x17
        /*006a*/ 	.short	(.L_21 - .L_20)
.L_20:
        /*006c*/ 	.word	0x00000000
        /*0070*/ 	.short	0x0002
        /*0072*/ 	.short	0x0010
        /*0074*/ 	.byte	0x00, 0xf5, 0x21, 0x00


	//----- nvinfo : EIATTR_KPARAM_INFO
	.align		4
.L_21:
        /*0078*/ 	.byte	0x04, 0x17
        /*007a*/ 	.short	(.L_23 - .L_22)
.L_22:
        /*007c*/ 	.word	0x00000000
        /*0080*/ 	.short	0x0001
        /*0082*/ 	.short	0x0008
        /*0084*/ 	.byte	0x00, 0xf0, 0x11, 0x00


	//----- nvinfo : EIATTR_KPARAM_INFO
	.align		4
.L_23:
        /*0088*/ 	.byte	0x04, 0x17
        /*008a*/ 	.short	(.L_25 - .L_24)
.L_24:
        /*008c*/ 	.word	0x00000000
        /*0090*/ 	.short	0x0000
        /*0092*/ 	.short	0x0000
        /*0094*/ 	.byte	0x00, 0xf5, 0x21, 0x00


	//----- nvinfo : EIATTR_SPARSE_MMA_MASK
	.align		4
.L_25:
        /*0098*/ 	.byte	0x03, 0x50
        /*009a*/ 	.short	0x0000


	//----- nvinfo : EIATTR_MAXREG_COUNT
	.align		4
        /*009c*/ 	.byte	0x03, 0x1b
        /*009e*/ 	.short	0x00ff


	//----- nvinfo : EIATTR_MERCURY_ISA_VERSION
	.align		4
        /*00a0*/ 	.byte	0x03, 0x5f
        /*00a2*/ 	.short	0x0101


	//----- nvinfo : EIATTR_INT_WARP_WIDE_INSTR_OFFSETS
	.align		4
        /*00a4*/ 	.byte	0x04, 0x31
        /*00a6*/ 	.short	(.L_27 - .L_26)


	//   ....[0]....
.L_26:
        /*00a8*/ 	.word	0x000004d0


	//   ....[1]....
        /*00ac*/ 	.word	0x00000570


	//----- nvinfo : EIATTR_VRC_CTA_INIT_COUNT
	.align		4
.L_27:
        /*00b0*/ 	.byte	0x02, 0x4a
	.zero		1
	.zero		1


	//----- nvinfo : EIATTR_EXIT_INSTR_OFFSETS
	.align		4
        /*00b4*/ 	.byte	0x04, 0x1c
        /*00b6*/ 	.short	(.L_29 - .L_28)


	//   ....[0]....
.L_28:
        /*00b8*/ 	.word	0x00000090


	//   ....[1]....
        /*00bc*/ 	.word	0x00000370


	//   ....[2]....
        /*00c0*/ 	.word	0x000004a0


	//   ....[3]....
        /*00c4*/ 	.word	0x000005b0


	//----- nvinfo : EIATTR_CBANK_PARAM_SIZE
	.align		4
.L_29:
        /*00c8*/ 	.byte	0x03, 0x19
        /*00ca*/ 	.short	0x0048


	//----- nvinfo : EIATTR_PARAM_CBANK
	.align		4
        /*00cc*/ 	.byte	0x04, 0x0a
        /*00ce*/ 	.short	(.L_31 - .L_30)
	.align		4
.L_30:
        /*00d0*/ 	.word	index@(.nv.constant0._Z9rk_kernelPKciS0_iPKmS2_mPiS3_)
        /*00d4*/ 	.short	0x0380
        /*00d6*/ 	.short	0x0048


	//----- nvinfo : EIATTR_SW_WAR
	.align		4
.L_31:
        /*00d8*/ 	.byte	0x04, 0x36
        /*00da*/ 	.short	(.L_33 - .L_32)
.L_32:
        /*00dc*/ 	.word	0x00000008
.L_33:


//--------------------- .nv.callgraph             --------------------------
	.section	.nv.callgraph,"",@"SHT_CUDA_CALLGRAPH"
	.align	4
	.sectionentsize	8
	.align		4
        /*0000*/ 	.word	0x00000000
	.align		4
        /*0004*/ 	.word	0xffffffff
	.align		4
        /*0008*/ 	.word	0x00000000
	.align		4
        /*000c*/ 	.word	0xfffffffe
	.align		4
        /*0010*/ 	.word	0x00000000
	.align		4
        /*0014*/ 	.word	0xfffffffd
	.align		4
        /*0018*/ 	.word	0x00000000
	.align		4
        /*001c*/ 	.word	0xfffffffc


//--------------------- .text._Z9rk_kernelPKciS0_iPKmS2_mPiS3_ --------------------------
	.section	.text._Z9rk_kernelPKciS0_iPKmS2_mPiS3_,"ax",@progbits
	.align	128
        .global         _Z9rk_kernelPKciS0_iPKmS2_mPiS3_
        .type           _Z9rk_kernelPKciS0_iPKmS2_mPiS3_,@function
        .size           _Z9rk_kernelPKciS0_iPKmS2_mPiS3_,(.L_x_3 - _Z9rk_kernelPKciS0_iPKmS2_mPiS3_)
        .other          _Z9rk_kernelPKciS0_iPKmS2_mPiS3_,@"STO_CUDA_ENTRY STV_DEFAULT"
_Z9rk_kernelPKciS0_iPKmS2_mPiS3_:
.text._Z9rk_kernelPKciS0_iPKmS2_mPiS3_:
[----:B------:R-:W-:Y:S01]  /*0000*/  LDC R1, c[0x0][0x37c] ;  /* 0x0000df00ff017b82 */ /* 0x000fe20000000800 */
[----:B------:R-:W0:Y:S07]  /*0010*/  S2R R5, SR_TID.X ;  /* 0x0000000000057919 */ /* 0x000e2e0000002100 */
[----:B------:R-:W0:Y:S01]  /*0020*/  S2UR UR4, SR_CTAID.X ;  /* 0x00000000000479c3 */ /* 0x000e220000002500 */
[----:B------:R-:W1:Y:S07]  /*0030*/  LDCU UR5, c[0x0][0x388] ;  /* 0x00007100ff0577ac */ /* 0x000e6e0008000800 */
[----:B------:R-:W0:Y:S08]  /*0040*/  LDC R0, c[0x0][0x360] ;  /* 0x0000d800ff007b82 */ /* 0x000e300000000800 */
[----:B------:R-:W1:Y:S01]  /*0050*/  LDC R3, c[0x0][0x398] ;  /* 0x0000e600ff037b82 */ /* 0x000e620000000800 */
[----:B0-----:R-:W-:Y:S01]  /*0060*/  IMAD R0, R0, UR4, R5 ;  /* 0x0000000400007c24 */ /* 0x001fe2000f8e0205 */
[----:B-1----:R-:W-:-:S04]  /*0070*/  IADD3 R5, PT, PT, -R3, UR5, RZ ;  /* 0x0000000503057c10 */ /* 0x002fc8000fffe1ff */
[----:B------:R-:W-:-:S13]  /*0080*/  ISETP.GT.AND P0, PT, R0, R5, PT ;  /* 0x000000050000720c */ /* 0x000fda0003f04270 */
[----:B------:R-:W-:Y:S05]  /*0090*/  @P0 EXIT ;  /* 0x000000000000094d */ /* 0x000fea0003800000 */
[----:B------:R-:W0:Y:S01]  /*00a0*/  LDC.64 R4, c[0x0][0x3a0] ;  /* 0x0000e800ff047b82 */ /* 0x000e220000000a00 */
[----:B------:R-:W1:Y:S07]  /*00b0*/  LDCU.64 UR6, c[0x0][0x358] ;  /* 0x00006b00ff0677ac */ /* 0x000e6e0008000a00 */
[----:B------:R-:W2:Y:S01]  /*00c0*/  LDC.64 R8, c[0x0][0x3a8] ;  /* 0x0000ea00ff087b82 */ /* 0x000ea20000000a00 */
[C---:B------:R-:W-:Y:S01]  /*00d0*/  IMAD.IADD R11, R0.reuse, 0x1, R3 ;  /* 0x00000001000b7824 */ /* 0x040fe200078e0203 */
[----:B------:R-:W3:Y:S01]  /*00e0*/  LDCU.64 UR4, c[0x0][0x3b0] ;  /* 0x00007600ff0477ac */ /* 0x000ee20008000a00 */
[----:B0-----:R-:W-:-:S06]  /*00f0*/  IMAD.WIDE R6, R0, 0x8, R4 ;  /* 0x0000000800067825 */ /* 0x001fcc00078e0204 */
[----:B-1----:R-:W4:Y:S01]  /*0100*/  LDG.E.64 R6, desc[UR6][R6.64] ;  /* 0x0000000606067981 */ /* 0x002f22000c1e1b00 */
[----:B--2---:R-:W-:-:S06]  /*0110*/  IMAD.WIDE R8, R3, 0x8, R8 ;  /* 0x0000000803087825 */ /* 0x004fcc00078e0208 */
[----:B------:R-:W4:Y:S01]  /*0120*/  LDG.E.64 R8, desc[UR6][R8.64] ;  /* 0x0000000608087981 */ /* 0x000f22000c1e1b00 */
[----:B------:R-:W-:-:S06]  /*0130*/  IMAD.WIDE R4, R11, 0x8, R4 ;  /* 0x000000080b047825 */ /* 0x000fcc00078e0204 */
[----:B------:R-:W2:Y:S01]  /*0140*/  LDG.E.64 R4, desc[UR6][R4.64] ;  /* 0x0000000604047981 */ /* 0x000ea2000c1e1b00 */
[-C--:B----4-:R-:W-:Y:S02]  /*0150*/  IMAD R13, R9, R6.reuse, RZ ;  /* 0x00000006090d7224 */ /* 0x090fe400078e02ff */
[----:B------:R-:W-:-:S04]  /*0160*/  IMAD.WIDE.U32 R10, R8, R6, RZ ;  /* 0x00000006080a7225 */ /* 0x000fc800078e00ff */
[----:B------:R-:W-:-:S04]  /*0170*/  IMAD R13, R7, R8, R13 ;  /* 0x00000008070d7224 */ /* 0x000fc800078e020d */
[----:B------:R-:W-:-:S04]  /*0180*/  IMAD.IADD R11, R11, 0x1, R13 ;  /* 0x000000010b0b7824 */ /* 0x000fc800078e020d */
[----:B------:R-:W-:-:S04]  /*0190*/  IMAD.WIDE.U32 R12, R11, 0x12a28fe5, RZ ;  /* 0x12a28fe50b0c7825 */ /* 0x000fc800078e00ff */
[----:B------:R-:W-:-:S04]  /*01a0*/  IMAD.WIDE.U32 R6, R10, 0x12a28fe5, RZ ;  /* 0x12a28fe50a067825 */ /* 0x000fc800078e00ff */
[----:B------:R-:W-:-:S05]  /*01b0*/  IMAD.WIDE.U32 R12, P0, R10, -0x768fa0cf, R12 ;  /* 0x89705f310a0c7825 */ /* 0x000fca000780000c */
[----:B------:R-:W-:Y:S01]  /*01c0*/  IADD3.X R9, PT, PT, RZ, RZ, RZ, P0, !PT ;  /* 0x000000ffff097210 */ /* 0x000fe200007fe4ff */
[----:B------:R-:W-:Y:S01]  /*01d0*/  IMAD.MOV.U32 R8, RZ, RZ, R13 ;  /* 0x000000ffff087224 */ /* 0x000fe200078e000d */
[----:B------:R-:W-:Y:S02]  /*01e0*/  IADD3 RZ, P0, PT, R7, R12, RZ ;  /* 0x0000000c07ff7210 */ /* 0x000fe40007f1e0ff */
[----:B------:R-:W-:-:S03]  /*01f0*/  IADD3 R10, P1, PT, RZ, -R10, RZ ;  /* 0x8000000aff0a7210 */ /* 0x000fc60007f3e0ff */
[----:B------:R-:W-:Y:S01]  /*0200*/  IMAD.WIDE.U32.X R6, R11, -0x768fa0cf, R8, P0 ;  /* 0x89705f310b067825 */ /* 0x000fe200000e0408 */
[----:B------:R-:W-:-:S04]  /*0210*/  IADD3.X R11, PT, PT, RZ, ~R11, RZ, P1, !PT ;  /* 0x8000000bff0b7210 */ /* 0x000fc80000ffe4ff */
[--C-:B------:R-:W-:Y:S02]  /*0220*/  SHF.R.U64 R9, R6, 0x1d, R7.reuse ;  /* 0x0000001d06097819 */ /* 0x100fe40000001207 */
[----:B------:R-:W-:-:S03]  /*0230*/  SHF.R.U32.HI R2, RZ, 0x1d, R7 ;  /* 0x0000001dff027819 */ /* 0x000fc60000011607 */
[----:B------:R-:W-:-:S04]  /*0240*/  IMAD.WIDE.U32 R6, R9, 0x3b9aca07, R10 ;  /* 0x3b9aca0709067825 */ /* 0x000fc800078e000a */
[----:B------:R-:W-:Y:S01]  /*0250*/  IMAD R9, R2, 0x3b9aca07, RZ ;  /* 0x3b9aca0702097824 */ /* 0x000fe200078e02ff */
[----:B--2---:R-:W-:-:S03]  /*0260*/  IADD3 R10, P0, P1, R4, 0x3b9aca07, R6 ;  /* 0x3b9aca07040a7810 */ /* 0x004fc6000791e006 */
[----:B------:R-:W-:-:S05]  /*0270*/  IMAD.IADD R7, R7, 0x1, R9 ;  /* 0x0000000107077824 */ /* 0x000fca00078e0209 */
[----:B------:R-:W-:-:S05]  /*0280*/  IADD3.X R11, PT, PT, R5, RZ, R7, P0, P1 ;  /* 0x000000ff050b7210 */ /* 0x000fca00007e2407 */
[----:B------:R-:W-:-:S04]  /*0290*/  IMAD.WIDE.U32 R4, R11, 0x12a28fe5, RZ ;  /* 0x12a28fe50b047825 */ /* 0x000fc800078e00ff */
[----:B------:R-:W-:-:S04]  /*02a0*/  IMAD.WIDE.U32 R6, P0, R10, -0x768fa0cf, R4 ;  /* 0x89705f310a067825 */ /* 0x000fc80007800004 */
[----:B------:R-:W-:Y:S01]  /*02b0*/  IMAD.WIDE.U32 R4, R10, 0x12a28fe5, RZ ;  /* 0x12a28fe50a047825 */ /* 0x000fe200078e00ff */
[----:B------:R-:W-:-:S03]  /*02c0*/  IADD3.X R9, PT, PT, RZ, RZ, RZ, P0, !PT ;  /* 0x000000ffff097210 */ /* 0x000fc600007fe4ff */
[----:B------:R-:W-:Y:S01]  /*02d0*/  IMAD.MOV.U32 R8, RZ, RZ, R7 ;  /* 0x000000ffff087224 */ /* 0x000fe200078e0007 */
[----:B------:R-:W-:-:S05]  /*02e0*/  IADD3 RZ, P0, PT, R5, R6, RZ ;  /* 0x0000000605ff7210 */ /* 0x000fca0007f1e0ff */
[----:B------:R-:W-:-:S05]  /*02f0*/  IMAD.WIDE.U32.X R4, R11, -0x768fa0cf, R8, P0 ;  /* 0x89705f310b047825 */ /* 0x000fca00000e0408 */
[--C-:B------:R-:W-:Y:S02]  /*0300*/  SHF.R.U64 R7, R4, 0x1d, R5.reuse ;  /* 0x0000001d04077819 */ /* 0x100fe40000001205 */
[----:B------:R-:W-:-:S03]  /*0310*/  SHF.R.U32.HI R2, RZ, 0x1d, R5 ;  /* 0x0000001dff027819 */ /* 0x000fc60000011605 */
[----:B------:R-:W-:-:S04]  /*0320*/  IMAD.WIDE.U32 R4, R7, -0x3b9aca07, R10 ;  /* 0xc46535f907047825 */ /* 0x000fc800078e000a */
[----:B------:R-:W-:Y:S01]  /*0330*/  IMAD R2, R2, -0x3b9aca07, RZ ;  /* 0xc46535f902027824 */ /* 0x000fe200078e02ff */
[----:B---3--:R-:W-:-:S04]  /*0340*/  ISETP.NE.U32.AND P0, PT, R4, UR4, PT ;  /* 0x0000000404007c0c */ /* 0x008fc8000bf05070 */
[----:B------:R-:W-:-:S04]  /*0350*/  IADD3 R2, PT, PT, R5, -R7, R2 ;  /* 0x8000000705027210 */ /* 0x000fc80007ffe002 */
[----:B------:R-:W-:-:S13]  /*0360*/  ISETP.NE.AND.EX P0, PT, R2, UR5, PT, P0 ;  /* 0x0000000502007c0c */ /* 0x000fda000bf05300 */
[----:B------:R-:W-:Y:S05]  /*0370*/  @P0 EXIT ;  /* 0x000000000000094d */ /* 0x000fea0003800000 */
[----:B------:R-:W-:-:S13]  /*0380*/  ISETP.GE.AND P0, PT, R3, 0x1, PT ;  /* 0x000000010300780c */ /* 0x000fda0003f06270 */
[----:B------:R-:W-:Y:S05]  /*0390*/  @!P0 BRA `(.L_x_0) ;  /* 0x0000000000488947 */ /* 0x000fea0003800000 */
[----:B------:R-:W0:Y:S01]  /*03a0*/  LDCU UR9, c[0x0][0x398] ;  /* 0x00007300ff0977ac */ /* 0x000e220008000800 */
[----:B------:R-:W1:Y:S01]  /*03b0*/  LDCU.64 UR10, c[0x0][0x380] ;  /* 0x00007000ff0a77ac */ /* 0x000e620008000a00 */
[----:B------:R-:W2:Y:S01]  /*03c0*/  LDCU.64 UR12, c[0x0][0x390] ;  /* 0x00007200ff0c77ac */ /* 0x000ea20008000a00 */
[----:B------:R-:W-:-:S05]  /*03d0*/  UMOV UR4, URZ ;  /* 0x000000ff00047c82 */ /* 0x000fca0008000000 */
.L_x_1:
[----:B--2---:R-:W-:Y:S02]  /*03e0*/  UIADD3 UR5, UP0, UPT, UR4, UR12, URZ ;  /* 0x0000000c04057290 */ /* 0x004fe4000ff1e0ff */
[----:B------:R-:W-:Y:S02]  /*03f0*/  IADD3 R3, PT, PT, R0, UR4, RZ ;  /* 0x0000000400037c10 */ /* 0x000fe4000fffe0ff */
[----:B------:R-:W-:Y:S02]  /*0400*/  UIADD3.X UR8, UPT, UPT, URZ, UR13, URZ, UP0, !UPT ;  /* 0x0000000dff087290 */ /* 0x000fe400087fe4ff */
[----:B-1----:R-:W-:Y:S01]  /*0410*/  IADD3 R2, P0, PT, R3, UR10, RZ ;  /* 0x0000000a03027c10 */ /* 0x002fe2000ff1e0ff */
[----:B------:R-:W-:-:S03]  /*0420*/  IMAD.U32 R4, RZ, RZ, UR5 ;  /* 0x00000005ff047e24 */ /* 0x000fc6000f8e00ff */
[----:B------:R-:W-:Y:S02]  /*0430*/  LEA.HI.X.SX32 R3, R3, UR11, 0x1, P0 ;  /* 0x0000000b03037c11 */ /* 0x000fe400080f0eff */
[----:B------:R-:W-:-:S03]  /*0440*/  MOV R5, UR8 ;  /* 0x0000000800057c02 */ /* 0x000fc60008000f00 */
[----:B------:R-:W2:Y:S04]  /*0450*/  LDG.E.U8 R2, desc[UR6][R2.64] ;  /* 0x0000000602027981 */ /* 0x000ea8000c1e1100 */
[----:B------:R-:W2:Y:S01]  /*0460*/  LDG.E.U8 R5, desc[UR6][R4.64] ;  /* 0x0000000604057981 */ /* 0x000ea2000c1e1100 */
[----:B------:R-:W-:-:S04]  /*0470*/  UIADD3 UR4, UPT, UPT, UR4, 0x1, URZ ;  /* 0x0000000104047890 */ /* 0x000fc8000fffe0ff */
[----:B0-----:R-:W-:Y:S01]  /*0480*/  UISETP.NE.AND UP0, UPT, UR4, UR9, UPT ;  /* 0x000000090400728c */ /* 0x001fe2000bf05270 */
[----:B--2---:R-:W-:-:S13]  /*0490*/  ISETP.NE.AND P0, PT, R2, R5, PT ;  /* 0x000000050200720c */ /* 0x004fda0003f05270 */
[----:B------:R-:W-:Y:S05]  /*04a0*/  @P0 EXIT ;  /* 0x000000000000094d */ /* 0x000fea0003800000 */
[----:B------:R-:W-:Y:S05]  /*04b0*/  BRA.U UP0, `(.L_x_1) ;  /* 0xfffffffd00c87547 */ /* 0x000fea000b83ffff */
.L_x_0:
[----:B------:R-:W0:Y:S01]  /*04c0*/  S2R R5, SR_LANEID ;  /* 0x0000000000057919 */ /* 0x000e220000000000 */
[----:B------:R-:W-:Y:S01]  /*04d0*/  VOTEU.ANY UR5, UPT, PT ;  /* 0x0000000000057886 */ /* 0x000fe200038e0100 */
[----:B------:R-:W1:Y:S01]  /*04e0*/  LDC.64 R2, c[0x0][0x3c0] ;  /* 0x0000f000ff027b82 */ /* 0x000e620000000a00 */
[----:B------:R-:W0:Y:S08]  /*04f0*/  FLO.U32 R6, UR5 ;  /* 0x0000000500067d00 */ /* 0x000e3000080e0000 */
[----:B------:R-:W1:Y:S01]  /*0500*/  POPC R9, UR5 ;  /* 0x0000000500097d09 */ /* 0x000e620008000000 */
[----:B0-----:R-:W-:Y:S01]  /*0510*/  ISETP.EQ.U32.AND P0, PT, R6, R5, PT ;  /* 0x000000050600720c */ /* 0x001fe20003f02070 */
[----:B------:R-:W0:Y:S01]  /*0520*/  S2R R8, SR_LTMASK ;  /* 0x0000000000087919 */ /* 0x000e220000003900 */
[----:B------:R-:W2:Y:S11]  /*0530*/  LDC.64 R4, c[0x0][0x3b8] ;  /* 0x0000ee00ff047b82 */ /* 0x000eb60000000a00 */
[----:B-1----:R-:W3:Y:S01]  /*0540*/  @P0 ATOMG.E.ADD.STRONG.GPU PT, R3, desc[UR6][R2.64], R9 ;  /* 0x80000009020309a8 */ /* 0x002ee200081ef106 */
[----:B0-----:R-:W-:-:S06]  /*0550*/  LOP3.LUT R8, R8, UR5, RZ, 0xc0, !PT ;  /* 0x0000000508087c12 */ /* 0x001fcc000f8ec0ff */
[----:B------:R-:W0:Y:S01]  /*0560*/  POPC R8, R8 ;  /* 0x0000000800087309 */ /* 0x000e220000000000 */
[----:B---3--:R-:W0:Y:S02]  /*0570*/  SHFL.IDX PT, R7, R3, R6, 0x1f ;  /* 0x00001f0603077589 */ /* 0x008e2400000e0000 */
[----:B0-----:R-:W-:-:S05]  /*0580*/  IADD3 R7, PT, PT, R7, R8, RZ ;  /* 0x0000000807077210 */ /* 0x001fca0007ffe0ff */
[----:B--2---:R-:W-:-:S05]  /*0590*/  IMAD.WIDE R4, R7, 0x4, R4 ;  /* 0x0000000407047825 */ /* 0x004fca00078e0204 */
[----:B------:R-:W-:Y:S01]  /*05a0*/  STG.E desc[UR6][R4.64], R0 ;  /* 0x0000000004007986 */ /* 0x000fe2000c101906 */
[----:B------:R-:W-:Y:S05]  /*05b0*/  EXIT ;  /* 0x000000000000794d */ /* 0x000fea0003800000 */
.L_x_2:
[----:B------:R-:W-:-:S00]  /*05c0*/  BRA `(.L_x_2) ;  /* 0xfffffffc00fc7947 */ /* 0x000fc0000383ffff */
[----:B------:R-:W-:-:S00]  /*05d0*/  NOP ;  /* 0x0000000000007918 */ /* 0x000fc00000000000 */
        /* <DEDUP_REMOVED lines=10> */
.L_x_3:


//--------------------- .nv.shared.reserved.0     --------------------------
	.section	.nv.shared.reserved.0,"aw",@nobits
	.weak		__nv_reservedSMEM_offset_0_alias
	.size		__nv_reservedSMEM_offset_0_alias, 0, 64
	.other		__nv_reservedSMEM_offset_0_alias,@"STO_CUDA_RESERVED_SHARED STV_DEFAULT"
__nv_reservedSMEM_offset_0_alias:
	.zero		0
	.zero		64


//--------------------- .nv.constant0._Z9rk_kernelPKciS0_iPKmS2_mPiS3_ --------------------------
	.section	.nv.constant0._Z9rk_kernelPKciS0_iPKmS2_mPiS3_,"a",@progbits
	.sectionflags	@""
	.align	4
.nv.constant0._Z9rk_kernelPKciS0_iPKmS2_mPiS3_:
	.zero		968


//--------------------- SYMBOLS --------------------------

	.type		.nv.reservedSmem.offset0,@object
	.size		.nv.reservedSmem.offset0,0x4
